//
// Generated by NVIDIA NVVM Compiler
//
// Compiler Build ID: CL-36424714
// Cuda compilation tools, release 13.0, V13.0.88
// Based on NVVM 20.0.0
//

.version 9.0
.target sm_100
.address_size 64

	// .globl	_Z10contar_gpuPiS_ii
// _ZZ8contarv2PiS_iiE5cache has been demoted

.visible .entry _Z10contar_gpuPiS_ii(
	.param .u64 .ptr .align 1 _Z10contar_gpuPiS_ii_param_0,
	.param .u64 .ptr .align 1 _Z10contar_gpuPiS_ii_param_1,
	.param .u32 _Z10contar_gpuPiS_ii_param_2,
	.param .u32 _Z10contar_gpuPiS_ii_param_3
)
{
	.reg .pred 	%p<31>;
	.reg .b32 	%r<137>;
	.reg .b64 	%rd<9>;

	ld.param.u64 	%rd3, [_Z10contar_gpuPiS_ii_param_0];
	ld.param.u64 	%rd2, [_Z10contar_gpuPiS_ii_param_1];
	ld.param.u32 	%r87, [_Z10contar_gpuPiS_ii_param_2];
	ld.param.u32 	%r88, [_Z10contar_gpuPiS_ii_param_3];
	cvta.to.global.u64 	%rd4, %rd3;
	mov.u32 	%r1, %ctaid.x;
	shl.b32 	%r89, %r1, 4;
	mul.wide.u32 	%rd5, %r89, 4;
	add.s64 	%rd1, %rd4, %rd5;
	ld.global.u32 	%r90, [%rd1];
	setp.eq.s32 	%p1, %r90, %r87;
	@%p1 bra 	$L__BB0_2;
	ld.global.u32 	%r108, [%rd1+4];
	mov.b32 	%r109, 0;
	bra.uni 	$L__BB0_3;
$L__BB0_2:
	ld.global.u32 	%r108, [%rd1+4];
	setp.eq.s32 	%p2, %r108, %r88;
	selp.u32 	%r109, 1, 0, %p2;
$L__BB0_3:
	setp.eq.s32 	%p3, %r108, %r87;
	@%p3 bra 	$L__BB0_5;
	ld.global.u32 	%r110, [%rd1+8];
	mov.b32 	%r111, 0;
	bra.uni 	$L__BB0_6;
$L__BB0_5:
	ld.global.u32 	%r110, [%rd1+8];
	setp.eq.s32 	%p4, %r110, %r88;
	selp.u32 	%r111, 1, 0, %p4;
$L__BB0_6:
	add.s32 	%r12, %r111, %r109;
	setp.eq.s32 	%p5, %r110, %r87;
	@%p5 bra 	$L__BB0_8;
	ld.global.u32 	%r112, [%rd1+12];
	mov.b32 	%r113, 0;
	bra.uni 	$L__BB0_9;
$L__BB0_8:
	ld.global.u32 	%r112, [%rd1+12];
	setp.eq.s32 	%p6, %r112, %r88;
	selp.u32 	%r113, 1, 0, %p6;
$L__BB0_9:
	add.s32 	%r18, %r113, %r12;
	setp.eq.s32 	%p7, %r112, %r87;
	@%p7 bra 	$L__BB0_11;
	ld.global.u32 	%r114, [%rd1+16];
	mov.b32 	%r115, 0;
	bra.uni 	$L__BB0_12;
$L__BB0_11:
	ld.global.u32 	%r114, [%rd1+16];
	setp.eq.s32 	%p8, %r114, %r88;
	selp.u32 	%r115, 1, 0, %p8;
$L__BB0_12:
	add.s32 	%r24, %r115, %r18;
	setp.eq.s32 	%p9, %r114, %r87;
	@%p9 bra 	$L__BB0_14;
	ld.global.u32 	%r116, [%rd1+20];
	mov.b32 	%r117, 0;
	bra.uni 	$L__BB0_15;
$L__BB0_14:
	ld.global.u32 	%r116, [%rd1+20];
	setp.eq.s32 	%p10, %r116, %r88;
	selp.u32 	%r117, 1, 0, %p10;
$L__BB0_15:
	add.s32 	%r30, %r117, %r24;
	setp.eq.s32 	%p11, %r116, %r87;
	@%p11 bra 	$L__BB0_17;
	ld.global.u32 	%r118, [%rd1+24];
	mov.b32 	%r119, 0;
	bra.uni 	$L__BB0_18;
$L__BB0_17:
	ld.global.u32 	%r118, [%rd1+24];
	setp.eq.s32 	%p12, %r118, %r88;
	selp.u32 	%r119, 1, 0, %p12;
$L__BB0_18:
	add.s32 	%r36, %r119, %r30;
	setp.eq.s32 	%p13, %r118, %r87;
	@%p13 bra 	$L__BB0_20;
	ld.global.u32 	%r120, [%rd1+28];
	mov.b32 	%r121, 0;
	bra.uni 	$L__BB0_21;
$L__BB0_20:
	ld.global.u32 	%r120, [%rd1+28];
	setp.eq.s32 	%p14, %r120, %r88;
	selp.u32 	%r121, 1, 0, %p14;
$L__BB0_21:
	add.s32 	%r42, %r121, %r36;
	setp.eq.s32 	%p15, %r120, %r87;
	@%p15 bra 	$L__BB0_23;
	ld.global.u32 	%r122, [%rd1+32];
	mov.b32 	%r123, 0;
	bra.uni 	$L__BB0_24;
$L__BB0_23:
	ld.global.u32 	%r122, [%rd1+32];
	setp.eq.s32 	%p16, %r122, %r88;
	selp.u32 	%r123, 1, 0, %p16;
$L__BB0_24:
	add.s32 	%r48, %r123, %r42;
	setp.eq.s32 	%p17, %r122, %r87;
	@%p17 bra 	$L__BB0_26;
	ld.global.u32 	%r124, [%rd1+36];
	mov.b32 	%r125, 0;
	bra.uni 	$L__BB0_27;
$L__BB0_26:
	ld.global.u32 	%r124, [%rd1+36];
	setp.eq.s32 	%p18, %r124, %r88;
	selp.u32 	%r125, 1, 0, %p18;
$L__BB0_27:
	add.s32 	%r54, %r125, %r48;
	setp.eq.s32 	%p19, %r124, %r87;
	@%p19 bra 	$L__BB0_29;
	ld.global.u32 	%r126, [%rd1+40];
	mov.b32 	%r127, 0;
	bra.uni 	$L__BB0_30;
$L__BB0_29:
	ld.global.u32 	%r126, [%rd1+40];
	setp.eq.s32 	%p20, %r126, %r88;
	selp.u32 	%r127, 1, 0, %p20;
$L__BB0_30:
	add.s32 	%r60, %r127, %r54;
	setp.eq.s32 	%p21, %r126, %r87;
	@%p21 bra 	$L__BB0_32;
	ld.global.u32 	%r128, [%rd1+44];
	mov.b32 	%r129, 0;
	bra.uni 	$L__BB0_33;
$L__BB0_32:
	ld.global.u32 	%r128, [%rd1+44];
	setp.eq.s32 	%p22, %r128, %r88;
	selp.u32 	%r129, 1, 0, %p22;
$L__BB0_33:
	add.s32 	%r66, %r129, %r60;
	setp.eq.s32 	%p23, %r128, %r87;
	@%p23 bra 	$L__BB0_35;
	ld.global.u32 	%r130, [%rd1+48];
	mov.b32 	%r131, 0;
	bra.uni 	$L__BB0_36;
$L__BB0_35:
	ld.global.u32 	%r130, [%rd1+48];
	setp.eq.s32 	%p24, %r130, %r88;
	selp.u32 	%r131, 1, 0, %p24;
$L__BB0_36:
	add.s32 	%r72, %r131, %r66;
	setp.eq.s32 	%p25, %r130, %r87;
	@%p25 bra 	$L__BB0_38;
	ld.global.u32 	%r132, [%rd1+52];
	mov.b32 	%r133, 0;
	bra.uni 	$L__BB0_39;
$L__BB0_38:
	ld.global.u32 	%r132, [%rd1+52];
	setp.eq.s32 	%p26, %r132, %r88;
	selp.u32 	%r133, 1, 0, %p26;
$L__BB0_39:
	add.s32 	%r78, %r133, %r72;
	setp.eq.s32 	%p27, %r132, %r87;
	@%p27 bra 	$L__BB0_41;
	ld.global.u32 	%r134, [%rd1+56];
	mov.b32 	%r135, 0;
	bra.uni 	$L__BB0_42;
$L__BB0_41:
	ld.global.u32 	%r134, [%rd1+56];
	setp.eq.s32 	%p28, %r134, %r88;
	selp.u32 	%r135, 1, 0, %p28;
$L__BB0_42:
	add.s32 	%r84, %r135, %r78;
	setp.ne.s32 	%p29, %r134, %r87;
	mov.b32 	%r136, 0;
	@%p29 bra 	$L__BB0_44;
	ld.global.u32 	%r106, [%rd1+60];
	setp.eq.s32 	%p30, %r106, %r88;
	selp.u32 	%r136, 1, 0, %p30;
$L__BB0_44:
	add.s32 	%r107, %r136, %r84;
	cvta.to.global.u64 	%rd6, %rd2;
	mul.wide.u32 	%rd7, %r1, 4;
	add.s64 	%rd8, %rd6, %rd7;
	st.global.u32 	[%rd8], %r107;
	ret;

}
	// .globl	_Z8contarv2PiS_ii
.visible .entry _Z8contarv2PiS_ii(
	.param .u64 .ptr .align 1 _Z8contarv2PiS_ii_param_0,
	.param .u64 .ptr .align 1 _Z8contarv2PiS_ii_param_1,
	.param .u32 _Z8contarv2PiS_ii_param_2,
	.param .u32 _Z8contarv2PiS_ii_param_3
)
{
	.reg .pred 	%p<9>;
	.reg .b32 	%r<38>;
	.reg .b64 	%rd<15>;
	// demoted variable
	.shared .align 4 .b8 _ZZ8contarv2PiS_iiE5cache[16];
	ld.param.u64 	%rd7, [_Z8contarv2PiS_ii_param_0];
	ld.param.u64 	%rd8, [_Z8contarv2PiS_ii_param_1];
	ld.param.u32 	%r15, [_Z8contarv2PiS_ii_param_2];
	ld.param.u32 	%r16, [_Z8contarv2PiS_ii_param_3];
	mov.u32 	%r1, %tid.x;
	mov.u32 	%r2, %ctaid.x;
	setp.gt.u32 	%p1, %r1, 14;
	mov.b32 	%r36, 0;
	@%p1 bra 	$L__BB1_5;
	mov.u32 	%r3, %ntid.x;
	shl.b32 	%r19, %r1, 4;
	add.s32 	%r20, %r2, %r19;
	add.s32 	%r21, %r20, 16;
	mul.wide.u32 	%rd1, %r21, 4;
	mul.wide.u32 	%rd2, %r3, 64;
	mul.wide.u32 	%rd3, %r20, 4;
	cvta.to.global.u64 	%rd14, %rd7;
	mov.b32 	%r36, 0;
	mov.u32 	%r34, %r1;
$L__BB1_2:
	add.s64 	%rd9, %rd14, %rd3;
	ld.global.u32 	%r23, [%rd9];
	setp.ne.s32 	%p2, %r23, %r15;
	mov.b32 	%r35, 0;
	@%p2 bra 	$L__BB1_4;
	add.s64 	%rd10, %rd14, %rd1;
	ld.global.u32 	%r24, [%rd10];
	setp.eq.s32 	%p3, %r24, %r16;
	selp.u32 	%r35, 1, 0, %p3;
$L__BB1_4:
	add.s32 	%r36, %r35, %r36;
	add.s32 	%r34, %r34, %r3;
	add.s64 	%rd14, %rd14, %rd2;
	setp.lt.u32 	%p4, %r34, 15;
	@%p4 bra 	$L__BB1_2;
$L__BB1_5:
	shl.b32 	%r25, %r1, 2;
	mov.u32 	%r26, _ZZ8contarv2PiS_iiE5cache;
	add.s32 	%r11, %r26, %r25;
	st.shared.u32 	[%r11], %r36;
	bar.sync 	0;
	mov.u32 	%r37, %ntid.x;
	setp.lt.u32 	%p5, %r37, 2;
	@%p5 bra 	$L__BB1_9;
$L__BB1_6:
	shr.u32 	%r14, %r37, 1;
	setp.ge.u32 	%p6, %r1, %r14;
	@%p6 bra 	$L__BB1_8;
	shl.b32 	%r27, %r14, 2;
	add.s32 	%r28, %r11, %r27;
	ld.shared.u32 	%r29, [%r28];
	ld.shared.u32 	%r30, [%r11];
	add.s32 	%r31, %r30, %r29;
	st.shared.u32 	[%r11], %r31;
$L__BB1_8:
	bar.sync 	0;
	setp.gt.u32 	%p7, %r37, 3;
	mov.u32 	%r37, %r14;
	@%p7 bra 	$L__BB1_6;
$L__BB1_9:
	setp.ne.s32 	%p8, %r1, 0;
	@%p8 bra 	$L__BB1_11;
	ld.shared.u32 	%r32, [_ZZ8contarv2PiS_iiE5cache];
	cvta.to.global.u64 	%rd11, %rd8;
	mul.wide.u32 	%rd12, %r2, 4;
	add.s64 	%rd13, %rd11, %rd12;
	st.global.u32 	[%rd13], %r32;
$L__BB1_11:
	ret;

}


// ===== COMPILED SASS (sm_100) =====

	.target	sm_100

	.elftype	@"ET_EXEC"


//--------------------- .note.nv.tkinfo           --------------------------
	.section	.note.nv.tkinfo,"",@"SHT_NOTE"
	.sectionflags	@"SHF_NOTE_NV_TKINFO"
	.tkinfo
        /*0018*/ 	.word	0x00000002
        /*0030*/ 	.string	""
        /*0030*/ 	.string	"ptxas"
        /*0030*/ 	.string	"Cuda compilation tools, release 13.0, V13.0.88"
        /*0030*/ 	.string	"Build cuda_13.0.r13.0/compiler.36424714_0"
        /*0030*/ 	.string	"-arch sm_100 -m 64 "



//--------------------- .note.nv.cuinfo           --------------------------
	.section	.note.nv.cuinfo,"",@"SHT_NOTE"
	.sectionflags	@"SHF_NOTE_NV_CUINFO"
        /*0018*/ 	.short	0x0002
        /*001a*/ 	.short	0x0064
        /*001c*/ 	.short	0x0082
	.zero		2


//--------------------- .nv.info                  --------------------------
	.section	.nv.info,"",@"SHT_CUDA_INFO"
	.align	4


	//----- nvinfo : EIATTR_REGCOUNT
	.align		4
        /*0000*/ 	.byte	0x04, 0x2f
        /*0002*/ 	.short	(.L_1 - .L_0)
	.align		4
.L_0:
        /*0004*/ 	.word	index@(_Z10contar_gpuPiS_ii)
        /*0008*/ 	.word	0x00000019


	//----- nvinfo : EIATTR_FRAME_SIZE
	.align		4
.L_1:
        /*000c*/ 	.byte	0x04, 0x11
        /*000e*/ 	.short	(.L_3 - .L_2)
	.align		4
.L_2:
        /*0010*/ 	.word	index@(_Z10contar_gpuPiS_ii)
        /*0014*/ 	.word	0x00000000


	//----- nvinfo : EIATTR_REGCOUNT
	.align		4
.L_3:
        /*0018*/ 	.byte	0x04, 0x2f
        /*001a*/ 	.short	(.L_5 - .L_4)
	.align		4
.L_4:
        /*001c*/ 	.word	index@(_Z8contarv2PiS_ii)
        /*0020*/ 	.word	0x00000016


	//----- nvinfo : EIATTR_FRAME_SIZE
	.align		4
.L_5:
        /*0024*/ 	.byte	0x04, 0x11
        /*0026*/ 	.short	(.L_7 - .L_6)
	.align		4
.L_6:
        /*0028*/ 	.word	index@(_Z8contarv2PiS_ii)
        /*002c*/ 	.word	0x00000000


	//----- nvinfo : EIATTR_MIN_STACK_SIZE
	.align		4
.L_7:
        /*0030*/ 	.byte	0x04, 0x12
        /*0032*/ 	.short	(.L_9 - .L_8)
	.align		4
.L_8:
        /*0034*/ 	.word	index@(_Z8contarv2PiS_ii)
        /*0038*/ 	.word	0x00000000


	//----- nvinfo : EIATTR_MIN_STACK_SIZE
	.align		4
.L_9:
        /*003c*/ 	.byte	0x04, 0x12
        /*003e*/ 	.short	(.L_11 - .L_10)
	.align		4
.L_10:
        /*0040*/ 	.word	index@(_Z10contar_gpuPiS_ii)
        /*0044*/ 	.word	0x00000000
.L_11:


//--------------------- .nv.compat                --------------------------
	.section	.nv.compat,"",@"SHT_CUDA_COMPAT_INFO"
	.align	4
        /*0000*/ 	.byte	0x02, 0x09, 0x00, 0x00, 0x02, 0x02, 0x01, 0x00, 0x02, 0x05, 0x05, 0x00, 0x03, 0x07, 0x01, 0x01
        /*0010*/ 	.byte	0x02, 0x03, 0x00, 0x00, 0x02, 0x06, 0x01, 0x00, 0x04, 0x0b, 0x08, 0x00, 0x09, 0x00, 0x00, 0x00
        /*0020*/ 	.byte	0x00, 0x00, 0x00, 0x00


//--------------------- .nv.info._Z8contarv2PiS_ii --------------------------
	.section	.nv.info._Z8contarv2PiS_ii,"",@"SHT_CUDA_INFO"
	.sectionflags	@""
	.align	4


	//----- nvinfo : EIATTR_CUDA_API_VERSION
	.align		4
        /*0000*/ 	.byte	0x04, 0x37
        /*0002*/ 	.short	(.L_13 - .L_12)
.L_12:
        /*0004*/ 	.word	0x00000082


	//----- nvinfo : EIATTR_KPARAM_INFO
	.align		4
.L_13:
        /*0008*/ 	.byte	0x04, 0x17
        /*000a*/ 	.short	(.L_15 - .L_14)
.L_14:
        /*000c*/ 	.word	0x00000000
        /*0010*/ 	.short	0x0003
        /*0012*/ 	.short	0x0014
        /*0014*/ 	.byte	0x00, 0xf0, 0x11, 0x00


	//----- nvinfo : EIATTR_KPARAM_INFO
	.align		4
.L_15:
        /*0018*/ 	.byte	0x04, 0x17
        /*001a*/ 	.short	(.L_17 - .L_16)
.L_16:
        /*001c*/ 	.word	0x00000000
        /*0020*/ 	.short	0x0002
        /*0022*/ 	.short	0x0010
        /*0024*/ 	.byte	0x00, 0xf0, 0x11, 0x00


	//----- nvinfo : EIATTR_KPARAM_INFO
	.align		4
.L_17:
        /*0028*/ 	.byte	0x04, 0x17
        /*002a*/ 	.short	(.L_19 - .L_18)
.L_18:
        /*002c*/ 	.word	0x00000000
        /*0030*/ 	.short	0x0001
        /*0032*/ 	.short	0x0008
        /*0034*/ 	.byte	0x00, 0xf5, 0x21, 0x00


	//----- nvinfo : EIATTR_KPARAM_INFO
	.align		4
.L_19:
        /*0038*/ 	.byte	0x04, 0x17
        /*003a*/ 	.short	(.L_21 - .L_20)
.L_20:
        /*003c*/ 	.word	0x00000000
        /*0040*/ 	.short	0x0000
        /*0042*/ 	.short	0x0000
        /*0044*/ 	.byte	0x00, 0xf5, 0x21, 0x00


	//----- nvinfo : EIATTR_SPARSE_MMA_MASK
	.align		4
.L_21:
        /*0048*/ 	.byte	0x03, 0x50
        /*004a*/ 	.short	0x0000


	//----- nvinfo : EIATTR_MAXREG_COUNT
	.align		4
        /*004c*/ 	.byte	0x03, 0x1b
        /*004e*/ 	.short	0x00ff


	//----- nvinfo : EIATTR_NUM_BARRIERS
	.align		4
        /*0050*/ 	.byte	0x02, 0x4c
        /*0052*/ 	.byte	0x01
	.zero		1


	//----- nvinfo : EIATTR_MERCURY_ISA_VERSION
	.align		4
        /*0054*/ 	.byte	0x03, 0x5f
        /*0056*/ 	.short	0x0101


	//----- nvinfo : EIATTR_VRC_CTA_INIT_COUNT
	.align		4
        /*0058*/ 	.byte	0x02, 0x4a
	.zero		1
	.zero		1


	//----- nvinfo : EIATTR_EXIT_INSTR_OFFSETS
	.align		4
        /*005c*/ 	.byte	0x04, 0x1c
        /*005e*/ 	.short	(.L_23 - .L_22)


	//   ....[0]....
.L_22:
        /*0060*/ 	.word	0x00000360


	//   ....[1]....
        /*0064*/ 	.word	0x000003e0


	//----- nvinfo : EIATTR_CRS_STACK_SIZE
	.align		4
.L_23:
        /*0068*/ 	.byte	0x04, 0x1e
        /*006a*/ 	.short	(.L_25 - .L_24)
.L_24:
        /*006c*/ 	.word	0x00000000


	//----- nvinfo : EIATTR_CBANK_PARAM_SIZE
	.align		4
.L_25:
        /*0070*/ 	.byte	0x03, 0x19
        /*0072*/ 	.short	0x0018


	//----- nvinfo : EIATTR_PARAM_CBANK
	.align		4
        /*0074*/ 	.byte	0x04, 0x0a
        /*0076*/ 	.short	(.L_27 - .L_26)
	.align		4
.L_26:
        /*0078*/ 	.word	index@(.nv.constant0._Z8contarv2PiS_ii)
        /*007c*/ 	.short	0x0380
        /*007e*/ 	.short	0x0018


	//----- nvinfo : EIATTR_SW_WAR
	.align		4
.L_27:
        /*0080*/ 	.byte	0x04, 0x36
        /*0082*/ 	.short	(.L_29 - .L_28)
.L_28:
        /*0084*/ 	.word	0x00000008
.L_29:


//--------------------- .nv.info._Z10contar_gpuPiS_ii --------------------------
	.section	.nv.info._Z10contar_gpuPiS_ii,"",@"SHT_CUDA_INFO"
	.sectionflags	@""
	.align	4


	//----- nvinfo : EIATTR_CUDA_API_VERSION
	.align		4
        /*0000*/ 	.byte	0x04, 0x37
        /*0002*/ 	.short	(.L_31 - .L_30)
.L_30:
        /*0004*/ 	.word	0x00000082


	//----- nvinfo : EIATTR_KPARAM_INFO
	.align		4
.L_31:
        /*0008*/ 	.byte	0x04, 0x17
        /*000a*/ 	.short	(.L_33 - .L_32)
.L_32:
        /*000c*/ 	.word	0x00000000
        /*0010*/ 	.short	0x0003
        /*0012*/ 	.short	0x0014
        /*0014*/ 	.byte	0x00, 0xf0, 0x11, 0x00


	//----- nvinfo : EIATTR_KPARAM_INFO
	.align		4
.L_33:
        /*0018*/ 	.byte	0x04, 0x17
        /*001a*/ 	.short	(.L_35 - .L_34)
.L_34:
        /*001c*/ 	.word	0x00000000
        /*0020*/ 	.short	0x0002
        /*0022*/ 	.short	0x0010
        /*0024*/ 	.byte	0x00, 0xf0, 0x11, 0x00


	//----- nvinfo : EIATTR_KPARAM_INFO
	.align		4
.L_35:
        /*0028*/ 	.byte	0x04, 0x17
        /*002a*/ 	.short	(.L_37 - .L_36)
.L_36:
        /*002c*/ 	.word	0x00000000
        /*0030*/ 	.short	0x0001
        /*0032*/ 	.short	0x0008
        /*0034*/ 	.byte	0x00, 0xf5, 0x21, 0x00


	//----- nvinfo : EIATTR_KPARAM_INFO
	.align		4
.L_37:
        /*0038*/ 	.byte	0x04, 0x17
        /*003a*/ 	.short	(.L_39 - .L_38)
.L_38:
        /*003c*/ 	.word	0x00000000
        /*0040*/ 	.short	0x0000
        /*0042*/ 	.short	0x0000
        /*0044*/ 	.byte	0x00, 0xf5, 0x21, 0x00


	//----- nvinfo : EIATTR_SPARSE_MMA_MASK
	.align		4
.L_39:
        /*0048*/ 	.byte	0x03, 0x50
        /*004a*/ 	.short	0x0000


	//----- nvinfo : EIATTR_MAXREG_COUNT
	.align		4
        /*004c*/ 	.byte	0x03, 0x1b
        /*004e*/ 	.short	0x00ff


	//----- nvinfo : EIATTR_MERCURY_ISA_VERSION
	.align		4
        /*0050*/ 	.byte	0x03, 0x5f
        /*0052*/ 	.short	0x0101


	//----- nvinfo : EIATTR_VRC_CTA_INIT_COUNT
	.align		4
        /*0054*/ 	.byte	0x02, 0x4a
	.zero		1
	.zero		1


	//----- nvinfo : EIATTR_EXIT_INSTR_OFFSETS
	.align		4
        /*0058*/ 	.byte	0x04, 0x1c
        /*005a*/ 	.short	(.L_41 - .L_40)


	//   ....[0]....
.L_40:
        /*005c*/ 	.word	0x000006c0


	//----- nvinfo : EIATTR_CBANK_PARAM_SIZE
	.align		4
.L_41:
        /*0060*/ 	.byte	0x03, 0x19
        /*0062*/ 	.short	0x0018


	//----- nvinfo : EIATTR_PARAM_CBANK
	.align		4
        /*0064*/ 	.byte	0x04, 0x0a
        /*0066*/ 	.short	(.L_43 - .L_42)
	.align		4
.L_42:
        /*0068*/ 	.word	index@(.nv.constant0._Z10contar_gpuPiS_ii)
        /*006c*/ 	.short	0x0380
        /*006e*/ 	.short	0x0018


	//----- nvinfo : EIATTR_SW_WAR
	.align		4
.L_43:
        /*0070*/ 	.byte	0x04, 0x36
        /*0072*/ 	.short	(.L_45 - .L_44)
.L_44:
        /*0074*/ 	.word	0x00000008
.L_45:


//--------------------- .nv.callgraph             --------------------------
	.section	.nv.callgraph,"",@"SHT_CUDA_CALLGRAPH"
	.align	4
	.sectionentsize	8
	.align		4
        /*0000*/ 	.word	0x00000000
	.align		4
        /*0004*/ 	.word	0xffffffff
	.align		4
        /*0008*/ 	.word	0x00000000
	.align		4
        /*000c*/ 	.word	0xfffffffe
	.align		4
        /*0010*/ 	.word	0x00000000
	.align		4
        /*0014*/ 	.word	0xfffffffd
	.align		4
        /*0018*/ 	.word	0x00000000
	.align		4
        /*001c*/ 	.word	0xfffffffc


//--------------------- .text._Z8contarv2PiS_ii   --------------------------
	.section	.text._Z8contarv2PiS_ii,"ax",@progbits
	.align	128
        .global         _Z8contarv2PiS_ii
        .type           _Z8contarv2PiS_ii,@function
        .size           _Z8contarv2PiS_ii,(.L_x_7 - _Z8contarv2PiS_ii)
        .other          _Z8contarv2PiS_ii,@"STO_CUDA_ENTRY STV_DEFAULT"
_Z8contarv2PiS_ii:
.text._Z8contarv2PiS_ii:
[----:B------:R-:W-:Y:S01]  /*0000*/  LDC R1, c[0x0][0x37c] ;  /* 0x0000df00ff017b82 */ /* 0x000fe20000000800 */
[----:B------:R-:W0:Y:S01]  /*0010*/  S2R R10, SR_TID.X ;  /* 0x00000000000a7919 */ /* 0x000e220000002100 */
[----:B------:R-:W1:Y:S01]  /*0020*/  LDCU.64 UR6, c[0x0][0x358] ;  /* 0x00006b00ff0677ac */ /* 0x000e620008000a00 */
[----:B------:R-:W-:Y:S01]  /*0030*/  BSSY.RECONVERGENT B0, `(.L_x_0) ;  /* 0x000001c000007945 */ /* 0x000fe20003800200 */
[----:B------:R-:W-:Y:S01]  /*0040*/  IMAD.MOV.U32 R0, RZ, RZ, RZ ;  /* 0x000000ffff007224 */ /* 0x000fe200078e00ff */
[----:B------:R-:W2:Y:S01]  /*0050*/  S2R R15, SR_CTAID.X ;  /* 0x00000000000f7919 */ /* 0x000ea20000002500 */
[----:B------:R-:W3:Y:S01]  /*0060*/  LDCU UR4, c[0x0][0x390] ;  /* 0x00007200ff0477ac */ /* 0x000ee20008000800 */
[----:B0-----:R-:W-:-:S13]  /*0070*/  ISETP.GT.U32.AND P0, PT, R10, 0xe, PT ;  /* 0x0000000e0a00780c */ /* 0x001fda0003f04070 */
[----:B-123--:R-:W-:Y:S05]  /*0080*/  @P0 BRA `(.L_x_1) ;  /* 0x0000000000580947 */ /* 0x00efea0003800000 */
[----:B------:R-:W0:Y:S01]  /*0090*/  LDC R17, c[0x0][0x360] ;  /* 0x0000d800ff117b82 */ /* 0x000e220000000800 */
[----:B------:R-:W1:Y:S01]  /*00a0*/  LDCU.64 UR8, c[0x0][0x380] ;  /* 0x00007000ff0877ac */ /* 0x000e620008000a00 */
[----:B------:R-:W-:Y:S02]  /*00b0*/  IMAD R9, R10, 0x10, R15 ;  /* 0x000000100a097824 */ /* 0x000fe400078e020f */
[----:B------:R-:W-:Y:S02]  /*00c0*/  HFMA2 R0, -RZ, RZ, 0, 0 ;  /* 0x00000000ff007431 */ /* 0x000fe400000001ff */
[----:B------:R-:W-:Y:S02]  /*00d0*/  IMAD.MOV.U32 R8, RZ, RZ, R10 ;  /* 0x000000ffff087224 */ /* 0x000fe400078e000a */
[----:B------:R-:W-:Y:S01]  /*00e0*/  VIADD R11, R9, 0x10 ;  /* 0x00000010090b7836 */ /* 0x000fe20000000000 */
[----:B-1----:R-:W-:Y:S01]  /*00f0*/  MOV R2, UR8 ;  /* 0x0000000800027c02 */ /* 0x002fe20008000f00 */
[----:B------:R-:W-:-:S07]  /*0100*/  IMAD.U32 R3, RZ, RZ, UR9 ;  /* 0x00000009ff037e24 */ /* 0x000fce000f8e00ff */
.L_x_2:
[----:B------:R-:W-:-:S06]  /*0110*/  IMAD.WIDE.U32 R4, R9, 0x4, R2 ;  /* 0x0000000409047825 */ /* 0x000fcc00078e0002 */
[----:B------:R-:W2:Y:S02]  /*0120*/  LDG.E R4, desc[UR6][R4.64] ;  /* 0x0000000604047981 */ /* 0x000ea4000c1e1900 */
[----:B--2---:R-:W-:-:S13]  /*0130*/  ISETP.NE.AND P0, PT, R4, UR4, PT ;  /* 0x0000000404007c0c */ /* 0x004fda000bf05270 */
[----:B------:R-:W-:Y:S01]  /*0140*/  @!P0 IMAD.WIDE.U32 R6, R11, 0x4, R2 ;  /* 0x000000040b068825 */ /* 0x000fe200078e0002 */
[----:B------:R-:W1:Y:S05]  /*0150*/  @!P0 LDC R19, c[0x0][0x394] ;  /* 0x0000e500ff138b82 */ /* 0x000e6a0000000800 */
[----:B------:R-:W1:Y:S01]  /*0160*/  @!P0 LDG.E R6, desc[UR6][R6.64] ;  /* 0x0000000606068981 */ /* 0x000e62000c1e1900 */
[C---:B0-----:R-:W-:Y:S01]  /*0170*/  IMAD.IADD R8, R17.reuse, 0x1, R8 ;  /* 0x0000000111087824 */ /* 0x041fe200078e0208 */
[----:B------:R-:W-:Y:S01]  /*0180*/  MOV R13, RZ ;  /* 0x000000ff000d7202 */ /* 0x000fe20000000f00 */
[----:B------:R-:W-:-:S03]  /*0190*/  IMAD.WIDE.U32 R2, R17, 0x40, R2 ;  /* 0x0000004011027825 */ /* 0x000fc600078e0002 */
[----:B------:R-:W-:Y:S02]  /*01a0*/  ISETP.GE.U32.AND P2, PT, R8, 0xf, PT ;  /* 0x0000000f0800780c */ /* 0x000fe40003f46070 */
[----:B-1----:R-:W-:-:S04]  /*01b0*/  @!P0 ISETP.NE.AND P1, PT, R6, R19, PT ;  /* 0x000000130600820c */ /* 0x002fc80003f25270 */
[----:B------:R-:W-:-:S05]  /*01c0*/  @!P0 SEL R13, RZ, 0x1, P1 ;  /* 0x00000001ff0d8807 */ /* 0x000fca0000800000 */
[----:B------:R-:W-:Y:S02]  /*01d0*/  IMAD.IADD R0, R13, 0x1, R0 ;  /* 0x000000010d007824 */ /* 0x000fe400078e0200 */
[----:B------:R-:W-:Y:S05]  /*01e0*/  @!P2 BRA `(.L_x_2) ;  /* 0xfffffffc00c8a947 */ /* 0x000fea000383ffff */
.L_x_1:
[----:B------:R-:W-:Y:S05]  /*01f0*/  BSYNC.RECONVERGENT B0 ;  /* 0x0000000000007941 */ /* 0x000fea0003800200 */
.L_x_0:
[----:B------:R-:W0:Y:S01]  /*0200*/  S2UR UR5, SR_CgaCtaId ;  /* 0x00000000000579c3 */ /* 0x000e220000008800 */
[----:B------:R-:W-:Y:S01]  /*0210*/  UMOV UR4, 0x400 ;  /* 0x0000040000047882 */ /* 0x000fe20000000000 */
[----:B------:R-:W1:Y:S01]  /*0220*/  LDCU UR8, c[0x0][0x360] ;  /* 0x00006c00ff0877ac */ /* 0x000e620008000800 */
[----:B------:R-:W-:Y:S01]  /*0230*/  ISETP.NE.AND P1, PT, R10, RZ, PT ;  /* 0x000000ff0a00720c */ /* 0x000fe20003f25270 */
[----:B-1----:R-:W-:Y:S02]  /*0240*/  UISETP.GE.U32.AND UP0, UPT, UR8, 0x2, UPT ;  /* 0x000000020800788c */ /* 0x002fe4000bf06070 */
[----:B0-----:R-:W-:-:S06]  /*0250*/  ULEA UR4, UR5, UR4, 0x18 ;  /* 0x0000000405047291 */ /* 0x001fcc000f8ec0ff */
[----:B------:R-:W-:-:S05]  /*0260*/  LEA R3, R10, UR4, 0x2 ;  /* 0x000000040a037c11 */ /* 0x000fca000f8e10ff */
[----:B------:R0:W-:Y:S01]  /*0270*/  STS [R3], R0 ;  /* 0x0000000003007388 */ /* 0x0001e20000000800 */
[----:B------:R-:W-:Y:S06]  /*0280*/  BAR.SYNC.DEFER_BLOCKING 0x0 ;  /* 0x0000000000007b1d */ /* 0x000fec0000010000 */
[----:B------:R-:W-:Y:S05]  /*0290*/  BRA.U !UP0, `(.L_x_3) ;  /* 0x0000000108307547 */ /* 0x000fea000b800000 */
[----:B0-----:R-:W-:-:S07]  /*02a0*/  IMAD.U32 R0, RZ, RZ, UR8 ;  /* 0x00000008ff007e24 */ /* 0x001fce000f8e00ff */
.L_x_4:
[----:B------:R-:W-:-:S04]  /*02b0*/  SHF.R.U32.HI R6, RZ, 0x1, R0 ;  /* 0x00000001ff067819 */ /* 0x000fc80000011600 */
[----:B------:R-:W-:-:S13]  /*02c0*/  ISETP.GE.U32.AND P0, PT, R10, R6, PT ;  /* 0x000000060a00720c */ /* 0x000fda0003f06070 */
[----:B------:R-:W-:Y:S01]  /*02d0*/  @!P0 LEA R2, R6, R3, 0x2 ;  /* 0x0000000306028211 */ /* 0x000fe200078e10ff */
[----:B------:R-:W-:Y:S05]  /*02e0*/  @!P0 LDS R5, [R3] ;  /* 0x0000000003058984 */ /* 0x000fea0000000800 */
[----:B------:R-:W0:Y:S02]  /*02f0*/  @!P0 LDS R2, [R2] ;  /* 0x0000000002028984 */ /* 0x000e240000000800 */
[----:B0-----:R-:W-:-:S05]  /*0300*/  @!P0 IMAD.IADD R4, R2, 0x1, R5 ;  /* 0x0000000102048824 */ /* 0x001fca00078e0205 */
[----:B------:R1:W-:Y:S01]  /*0310*/  @!P0 STS [R3], R4 ;  /* 0x0000000403008388 */ /* 0x0003e20000000800 */
[----:B------:R-:W-:Y:S01]  /*0320*/  BAR.SYNC.DEFER_BLOCKING 0x0 ;  /* 0x0000000000007b1d */ /* 0x000fe20000010000 */
[----:B------:R-:W-:Y:S02]  /*0330*/  ISETP.GT.U32.AND P0, PT, R0, 0x3, PT ;  /* 0x000000030000780c */ /* 0x000fe40003f04070 */
[----:B------:R-:W-:-:S11]  /*0340*/  MOV R0, R6 ;  /* 0x0000000600007202 */ /* 0x000fd60000000f00 */
[----:B-1----:R-:W-:Y:S05]  /*0350*/  @P0 BRA `(.L_x_4) ;  /* 0xfffffffc00d40947 */ /* 0x002fea000383ffff */
.L_x_3:
[----:B------:R-:W-:Y:S05]  /*0360*/  @P1 EXIT ;  /* 0x000000000000194d */ /* 0x000fea0003800000 */
[----:B------:R-:W1:Y:S01]  /*0370*/  S2UR UR5, SR_CgaCtaId ;  /* 0x00000000000579c3 */ /* 0x000e620000008800 */
[----:B------:R-:W-:-:S07]  /*0380*/  UMOV UR4, 0x400 ;  /* 0x0000040000047882 */ /* 0x000fce0000000000 */
[----:B0-----:R-:W0:Y:S01]  /*0390*/  LDC.64 R2, c[0x0][0x388] ;  /* 0x0000e200ff027b82 */ /* 0x001e220000000a00 */
[----:B-1----:R-:W-:Y:S01]  /*03a0*/  ULEA UR4, UR5, UR4, 0x18 ;  /* 0x0000000405047291 */ /* 0x002fe2000f8ec0ff */
[----:B0-----:R-:W-:-:S08]  /*03b0*/  IMAD.WIDE.U32 R2, R15, 0x4, R2 ;  /* 0x000000040f027825 */ /* 0x001fd000078e0002 */
[----:B------:R-:W0:Y:S04]  /*03c0*/  LDS R5, [UR4] ;  /* 0x00000004ff057984 */ /* 0x000e280008000800 */
[----:B0-----:R-:W-:Y:S01]  /*03d0*/  STG.E desc[UR6][R2.64], R5 ;  /* 0x0000000502007986 */ /* 0x001fe2000c101906 */
[----:B------:R-:W-:Y:S05]  /*03e0*/  EXIT ;  /* 0x000000000000794d */ /* 0x000fea0003800000 */
.L_x_5:
[----:B------:R-:W-:-:S00]  /*03f0*/  BRA `(.L_x_5) ;  /* 0xfffffffc00fc7947 */ /* 0x000fc0000383ffff */
[----:B------:R-:W-:-:S00]  /*0400*/  NOP ;  /* 0x0000000000007918 */ /* 0x000fc00000000000 */
[----:B------:R-:W-:-:S00]  /*0410*/  NOP ;  /* 0x0000000000007918 */ /* 0x000fc00000000000 */
[----:B------:R-:W-:-:S00]  /*0420*/  NOP ;  /* 0x0000000000007918 */ /* 0x000fc00000000000 */
[----:B------:R-:W-:-:S00]  /*0430*/  NOP ;  /* 0x0000000000007918 */ /* 0x000fc00000000000 */
[----:B------:R-:W-:-:S00]  /*0440*/  NOP ;  /* 0x0000000000007918 */ /* 0x000fc00000000000 */
[----:B------:R-:W-:-:S00]  /*0450*/  NOP ;  /* 0x0000000000007918 */ /* 0x000fc00000000000 */
[----:B------:R-:W-:-:S00]  /*0460*/  NOP ;  /* 0x0000000000007918 */ /* 0x000fc00000000000 */
[----:B------:R-:W-:-:S00]  /*0470*/  NOP ;  /* 0x0000000000007918 */ /* 0x000fc00000000000 */
.L_x_7:


//--------------------- .text._Z10contar_gpuPiS_ii --------------------------
	.section	.text._Z10contar_gpuPiS_ii,"ax",@progbits
	.align	128
        .global         _Z10contar_gpuPiS_ii
        .type           _Z10contar_gpuPiS_ii,@function
        .size           _Z10contar_gpuPiS_ii,(.L_x_8 - _Z10contar_gpuPiS_ii)
        .other          _Z10contar_gpuPiS_ii,@"STO_CUDA_ENTRY STV_DEFAULT"
_Z10contar_gpuPiS_ii:
.text._Z10contar_gpuPiS_ii:
[----:B------:R-:W-:Y:S01]  /*0000*/  LDC R1, c[0x0][0x37c] ;  /* 0x0000df00ff017b82 */ /* 0x000fe20000000800 */
[----:B------:R-:W0:Y:S07]  /*0010*/  S2R R0, SR_CTAID.X ;  /* 0x0000000000007919 */ /* 0x000e2e0000002500 */
[----:B------:R-:W1:Y:S01]  /*0020*/  LDC.64 R2, c[0x0][0x380] ;  /* 0x0000e000ff027b82 */ /* 0x000e620000000a00 */
[----:B------:R-:W2:Y:S01]  /*0030*/  LDCU.64 UR4, c[0x0][0x358] ;  /* 0x00006b00ff0477ac */ /* 0x000ea20008000a00 */
[----:B------:R-:W3:Y:S01]  /*0040*/  LDCU UR6, c[0x0][0x390] ;  /* 0x00007200ff0677ac */ /* 0x000ee20008000800 */
[----:B0-----:R-:W-:-:S04]  /*0050*/  IMAD.SHL.U32 R5, R0, 0x10, RZ ;  /* 0x0000001000057824 */ /* 0x001fc800078e00ff */
[----:B-1----:R-:W-:-:S05]  /*0060*/  IMAD.WIDE.U32 R2, R5, 0x4, R2 ;  /* 0x0000000405027825 */ /* 0x002fca00078e0002 */
[----:B--2---:R-:W3:Y:S04]  /*0070*/  LDG.E R18, desc[UR4][R2.64] ;  /* 0x0000000402127981 */ /* 0x004ee8000c1e1900 */
[----:B------:R-:W2:Y:S04]  /*0080*/  LDG.E R11, desc[UR4][R2.64+0x4] ;  /* 0x00000404020b7981 */ /* 0x000ea8000c1e1900 */
[----:B------:R-:W4:Y:S04]  /*0090*/  LDG.E R14, desc[UR4][R2.64+0x8] ;  /* 0x00000804020e7981 */ /* 0x000f28000c1e1900 */
[----:B------:R-:W5:Y:S04]  /*00a0*/  LDG.E R16, desc[UR4][R2.64+0xc] ;  /* 0x00000c0402107981 */ /* 0x000f68000c1e1900 */
        /* <DEDUP_REMOVED lines=10> */
[----:B------:R-:W5:Y:S01]  /*0150*/  LDG.E R5, desc[UR4][R2.64+0x34] ;  /* 0x0000340402057981 */ /* 0x000f62000c1e1900 */
[----:B---3--:R-:W-:-:S02]  /*0160*/  ISETP.NE.AND P4, PT, R18, UR6, PT ;  /* 0x0000000612007c0c */ /* 0x008fc4000bf85270 */
[----:B--2---:R-:W-:-:S11]  /*0170*/  ISETP.NE.AND P3, PT, R11, UR6, PT ;  /* 0x000000060b007c0c */ /* 0x004fd6000bf65270 */
[----:B------:R-:W0:Y:S01]  /*0180*/  @!P4 LDC R18, c[0x0][0x394] ;  /* 0x0000e500ff12cb82 */ /* 0x000e220000000800 */
[----:B----4-:R-:W-:Y:S02]  /*0190*/  ISETP.NE.AND P1, PT, R14, UR6, PT ;  /* 0x000000060e007c0c */ /* 0x010fe4000bf25270 */
[----:B-----5:R-:W-:Y:S02]  /*01a0*/  ISETP.NE.AND P0, PT, R16, UR6, PT ;  /* 0x0000000610007c0c */ /* 0x020fe4000bf05270 */
[----:B------:R-:W-:-:S03]  /*01b0*/  ISETP.NE.AND P2, PT, R17, UR6, PT ;  /* 0x0000000611007c0c */ /* 0x000fc6000bf45270 */
[----:B------:R-:W1:Y:S08]  /*01c0*/  @!P3 LDC R19, c[0x0][0x394] ;  /* 0x0000e500ff13bb82 */ /* 0x000e700000000800 */
[----:B------:R-:W2:Y:S01]  /*01d0*/  @!P1 LDC R21, c[0x0][0x394] ;  /* 0x0000e500ff159b82 */ /* 0x000ea20000000800 */
[----:B0-----:R-:W-:-:S07]  /*01e0*/  @!P4 ISETP.NE.AND P6, PT, R11, R18, PT ;  /* 0x000000120b00c20c */ /* 0x001fce0003fc5270 */
[----:B------:R-:W0:Y:S08]  /*01f0*/  @!P2 LDC R20, c[0x0][0x394] ;  /* 0x0000e500ff14ab82 */ /* 0x000e300000000800 */
[----:B------:R-:W3:Y:S01]  /*0200*/  @!P0 LDC R18, c[0x0][0x394] ;  /* 0x0000e500ff128b82 */ /* 0x000ee20000000800 */
[----:B------:R-:W-:Y:S01]  /*0210*/  ISETP.NE.AND P5, PT, R15, UR6, PT ;  /* 0x000000060f007c0c */ /* 0x000fe2000bfa5270 */
[----:B------:R-:W-:Y:S01]  /*0220*/  @P4 IMAD.MOV.U32 R11, RZ, RZ, RZ ;  /* 0x000000ffff0b4224 */ /* 0x000fe200078e00ff */
[----:B------:R-:W-:-:S02]  /*0230*/  @!P4 SEL R11, RZ, 0x1, P6 ;  /* 0x00000001ff0bc807 */ /* 0x000fc40003000000 */
[----:B-1----:R-:W-:Y:S01]  /*0240*/  @!P3 ISETP.NE.AND P6, PT, R14, R19, PT ;  /* 0x000000130e00b20c */ /* 0x002fe20003fc5270 */
[----:B------:R-:W-:Y:S01]  /*0250*/  @P3 IMAD.MOV.U32 R14, RZ, RZ, RZ ;  /* 0x000000ffff0e3224 */ /* 0x000fe200078e00ff */
[----:B------:R-:W-:Y:S02]  /*0260*/  ISETP.NE.AND P4, PT, R13, UR6, PT ;  /* 0x000000060d007c0c */ /* 0x000fe4000bf85270 */
[----:B------:R-:W-:Y:S02]  /*0270*/  @!P3 SEL R14, RZ, 0x1, P6 ;  /* 0x00000001ff0eb807 */ /* 0x000fe40003000000 */
[----:B--2---:R-:W-:Y:S01]  /*0280*/  @!P1 ISETP.NE.AND P6, PT, R16, R21, PT ;  /* 0x000000151000920c */ /* 0x004fe20003fc5270 */
[----:B------:R-:W-:Y:S01]  /*0290*/  @P1 IMAD.MOV.U32 R16, RZ, RZ, RZ ;  /* 0x000000ffff101224 */ /* 0x000fe200078e00ff */
[----:B------:R-:W-:Y:S01]  /*02a0*/  ISETP.NE.AND P3, PT, R12, UR6, PT ;  /* 0x000000060c007c0c */ /* 0x000fe2000bf65270 */
[----:B------:R-:W1:Y:S01]  /*02b0*/  @!P5 LDC R22, c[0x0][0x394] ;  /* 0x0000e500ff16db82 */ /* 0x000e620000000800 */
[----:B------:R-:W-:-:S02]  /*02c0*/  @!P1 SEL R16, RZ, 0x1, P6 ;  /* 0x00000001ff109807 */ /* 0x000fc40003000000 */
[----:B------:R-:W-:Y:S02]  /*02d0*/  ISETP.NE.AND P1, PT, R10, UR6, PT ;  /* 0x000000060a007c0c */ /* 0x000fe4000bf25270 */
[----:B---3--:R-:W-:Y:S01]  /*02e0*/  @!P0 ISETP.NE.AND P6, PT, R17, R18, PT ;  /* 0x000000121100820c */ /* 0x008fe20003fc5270 */
[----:B------:R-:W-:-:S06]  /*02f0*/  @P0 IMAD.MOV.U32 R17, RZ, RZ, RZ ;  /* 0x000000ffff110224 */ /* 0x000fcc00078e00ff */
[----:B------:R-:W2:Y:S01]  /*0300*/  @!P3 LDC R19, c[0x0][0x394] ;  /* 0x0000e500ff13bb82 */ /* 0x000ea20000000800 */
[----:B------:R-:W-:Y:S02]  /*0310*/  @!P0 SEL R17, RZ, 0x1, P6 ;  /* 0x00000001ff118807 */ /* 0x000fe40003000000 */
[----:B0-----:R-:W-:-:S05]  /*0320*/  @!P2 ISETP.NE.AND P6, PT, R15, R20, PT ;  /* 0x000000140f00a20c */ /* 0x001fca0003fc5270 */
[----:B------:R-:W0:Y:S01]  /*0330*/  @!P4 LDC R15, c[0x0][0x394] ;  /* 0x0000e500ff0fcb82 */ /* 0x000e220000000800 */
[----:B------:R-:W-:-:S07]  /*0340*/  @P2 IMAD.MOV.U32 R18, RZ, RZ, RZ ;  /* 0x000000ffff122224 */ /* 0x000fce00078e00ff */
[----:B------:R-:W3:Y:S01]  /*0350*/  @!P1 LDC R20, c[0x0][0x394] ;  /* 0x0000e500ff149b82 */ /* 0x000ee20000000800 */
[----:B------:R-:W-:Y:S02]  /*0360*/  @!P2 SEL R18, RZ, 0x1, P6 ;  /* 0x00000001ff12a807 */ /* 0x000fe40003000000 */
[----:B-1----:R-:W-:Y:S01]  /*0370*/  @!P5 ISETP.NE.AND P6, PT, R13, R22, PT ;  /* 0x000000160d00d20c */ /* 0x002fe20003fc5270 */
[----:B------:R-:W-:-:S03]  /*0380*/  @P5 IMAD.MOV.U32 R13, RZ, RZ, RZ ;  /* 0x000000ffff0d5224 */ /* 0x000fc600078e00ff */
[----:B------:R-:W-:Y:S02]  /*0390*/  @!P5 SEL R13, RZ, 0x1, P6 ;  /* 0x00000001ff0dd807 */ /* 0x000fe40003000000 */
[----:B0-----:R-:W-:Y:S01]  /*03a0*/  @!P4 ISETP.NE.AND P6, PT, R12, R15, PT ;  /* 0x0000000f0c00c20c */ /* 0x001fe20003fc5270 */
[----:B------:R-:W-:-:S03]  /*03b0*/  @P4 IMAD.MOV.U32 R12, RZ, RZ, RZ ;  /* 0x000000ffff0c4224 */ /* 0x000fc600078e00ff */
[----:B------:R-:W-:Y:S02]  /*03c0*/  @!P4 SEL R12, RZ, 0x1, P6 ;  /* 0x00000001ff0cc807 */ /* 0x000fe40003000000 */
[----:B--2---:R-:W-:Y:S01]  /*03d0*/  @!P3 ISETP.NE.AND P6, PT, R10, R19, PT ;  /* 0x000000130a00b20c */ /* 0x004fe20003fc5270 */
[----:B------:R-:W-:-:S03]  /*03e0*/  @P3 IMAD.MOV.U32 R10, RZ, RZ, RZ ;  /* 0x000000ffff0a3224 */ /* 0x000fc600078e00ff */
[----:B------:R-:W-:Y:S02]  /*03f0*/  @!P3 SEL R10, RZ, 0x1, P6 ;  /* 0x00000001ff0ab807 */ /* 0x000fe40003000000 */
[C---:B---3--:R-:W-:Y:S02]  /*0400*/  @!P1 ISETP.NE.AND P6, PT, R9.reuse, R20, PT ;  /* 0x000000140900920c */ /* 0x048fe40003fc5270 */
[----:B------:R-:W-:Y:S01]  /*0410*/  ISETP.NE.AND P0, PT, R9, UR6, PT ;  /* 0x0000000609007c0c */ /* 0x000fe2000bf05270 */
[----:B------:R-:W-:Y:S01]  /*0420*/  @P1 IMAD.MOV.U32 R9, RZ, RZ, RZ ;  /* 0x000000ffff091224 */ /* 0x000fe200078e00ff */
[----:B------:R-:W-:Y:S02]  /*0430*/  @!P1 SEL R9, RZ, 0x1, P6 ;  /* 0x00000001ff099807 */ /* 0x000fe40003000000 */
[----:B------:R-:W-:Y:S02]  /*0440*/  ISETP.NE.AND P1, PT, R4, UR6, PT ;  /* 0x0000000604007c0c */ /* 0x000fe4000bf25270 */
[----:B------:R-:W-:-:S02]  /*0450*/  ISETP.NE.AND P2, PT, R7, UR6, PT ;  /* 0x0000000607007c0c */ /* 0x000fc4000bf45270 */
[----:B------:R-:W-:Y:S02]  /*0460*/  ISETP.NE.AND P5, PT, R8, UR6, PT ;  /* 0x0000000608007c0c */ /* 0x000fe4000bfa5270 */
[----:B------:R-:W-:Y:S02]  /*0470*/  ISETP.NE.AND P4, PT, R6, UR6, PT ;  /* 0x0000000606007c0c */ /* 0x000fe4000bf85270 */
[----:B------:R-:W-:Y:S01]  /*0480*/  ISETP.NE.AND P3, PT, R5, UR6, PT ;  /* 0x0000000605007c0c */ /* 0x000fe2000bf65270 */
[----:B------:R-:W0:Y:S04]  /*0490*/  @!P0 LDC R22, c[0x0][0x394] ;  /* 0x0000e500ff168b82 */ /* 0x000e280000000800 */
[----:B------:R1:W2:Y:S04]  /*04a0*/  @!P1 LDG.E R15, desc[UR4][R2.64+0x3c] ;  /* 0x00003c04020f9981 */ /* 0x0002a8000c1e1900 */
[----:B------:R-:W3:Y:S01]  /*04b0*/  @!P2 LDC R21, c[0x0][0x394] ;  /* 0x0000e500ff15ab82 */ /* 0x000ee20000000800 */
[----:B------:R-:W-:-:S07]  /*04c0*/  IADD3 R16, PT, PT, R16, R14, R11 ;  /* 0x0000000e10107210 */ /* 0x000fce0007ffe00b */
[----:B------:R-:W4:Y:S08]  /*04d0*/  @!P5 LDC R19, c[0x0][0x394] ;  /* 0x0000e500ff13db82 */ /* 0x000f300000000800 */
[----:B------:R-:W5:Y:S08]  /*04e0*/  @!P4 LDC R20, c[0x0][0x394] ;  /* 0x0000e500ff14cb82 */ /* 0x000f700000000800 */
[----:B------:R-:W5:Y:S08]  /*04f0*/  @!P3 LDC R11, c[0x0][0x394] ;  /* 0x0000e500ff0bbb82 */ /* 0x000f700000000800 */
[----:B------:R-:W2:Y:S01]  /*0500*/  @!P1 LDC R14, c[0x0][0x394] ;  /* 0x0000e500ff0e9b82 */ /* 0x000ea20000000800 */
[----:B0-----:R-:W-:Y:S01]  /*0510*/  @!P0 ISETP.NE.AND P6, PT, R7, R22, PT ;  /* 0x000000160700820c */ /* 0x001fe20003fc5270 */
[----:B------:R-:W-:Y:S01]  /*0520*/  @P0 IMAD.MOV.U32 R7, RZ, RZ, RZ ;  /* 0x000000ffff070224 */ /* 0x000fe200078e00ff */
[----:B------:R-:W-:-:S05]  /*0530*/  IADD3 R16, PT, PT, R18, R17, R16 ;  /* 0x0000001112107210 */ /* 0x000fca0007ffe010 */
[----:B-1----:R-:W0:Y:S01]  /*0540*/  LDC.64 R2, c[0x0][0x388] ;  /* 0x0000e200ff027b82 */ /* 0x002e220000000a00 */
[----:B------:R-:W-:Y:S02]  /*0550*/  @!P0 SEL R7, RZ, 0x1, P6 ;  /* 0x00000001ff078807 */ /* 0x000fe40003000000 */
[----:B---3--:R-:W-:Y:S02]  /*0560*/  @!P2 ISETP.NE.AND P0, PT, R8, R21, PT ;  /* 0x000000150800a20c */ /* 0x008fe40003f05270 */
[----:B------:R-:W-:Y:S01]  /*0570*/  IADD3 R12, PT, PT, R12, R13, R16 ;  /* 0x0000000d0c0c7210 */ /* 0x000fe20007ffe010 */
[----:B------:R-:W-:Y:S01]  /*0580*/  @P2 IMAD.MOV.U32 R8, RZ, RZ, RZ ;  /* 0x000000ffff082224 */ /* 0x000fe200078e00ff */
[----:B------:R-:W-:Y:S02]  /*0590*/  @!P2 SEL R8, RZ, 0x1, P0 ;  /* 0x00000001ff08a807 */ /* 0x000fe40000000000 */
[----:B----4-:R-:W-:Y:S02]  /*05a0*/  @!P5 ISETP.NE.AND P6, PT, R6, R19, PT ;  /* 0x000000130600d20c */ /* 0x010fe40003fc5270 */
[----:B------:R-:W-:-:S02]  /*05b0*/  IADD3 R9, PT, PT, R9, R10, R12 ;  /* 0x0000000a09097210 */ /* 0x000fc40007ffe00c */
[----:B-----5:R-:W-:Y:S01]  /*05c0*/  @!P4 ISETP.NE.AND P2, PT, R5, R20, PT ;  /* 0x000000140500c20c */ /* 0x020fe20003f45270 */
[----:B------:R-:W-:Y:S01]  /*05d0*/  @P5 IMAD.MOV.U32 R6, RZ, RZ, RZ ;  /* 0x000000ffff065224 */ /* 0x000fe200078e00ff */
[----:B------:R-:W-:Y:S01]  /*05e0*/  @!P5 SEL R6, RZ, 0x1, P6 ;  /* 0x00000001ff06d807 */ /* 0x000fe20003000000 */
[----:B------:R-:W-:Y:S01]  /*05f0*/  @P4 IMAD.MOV.U32 R5, RZ, RZ, RZ ;  /* 0x000000ffff054224 */ /* 0x000fe200078e00ff */
[----:B------:R-:W-:Y:S02]  /*0600*/  IADD3 R8, PT, PT, R8, R7, R9 ;  /* 0x0000000708087210 */ /* 0x000fe40007ffe009 */
[----:B------:R-:W-:Y:S02]  /*0610*/  @!P3 ISETP.NE.AND P0, PT, R4, R11, PT ;  /* 0x0000000b0400b20c */ /* 0x000fe40003f05270 */
[----:B------:R-:W-:Y:S01]  /*0620*/  @!P4 SEL R5, RZ, 0x1, P2 ;  /* 0x00000001ff05c807 */ /* 0x000fe20001000000 */
[----:B------:R-:W-:Y:S01]  /*0630*/  @P3 IMAD.MOV.U32 R4, RZ, RZ, RZ ;  /* 0x000000ffff043224 */ /* 0x000fe200078e00ff */
[----:B------:R-:W-:Y:S01]  /*0640*/  @!P3 SEL R4, RZ, 0x1, P0 ;  /* 0x00000001ff04b807 */ /* 0x000fe20000000000 */
[----:B------:R-:W-:Y:S01]  /*0650*/  IMAD.MOV.U32 R7, RZ, RZ, RZ ;  /* 0x000000ffff077224 */ /* 0x000fe200078e00ff */
[----:B------:R-:W-:Y:S01]  /*0660*/  IADD3 R5, PT, PT, R5, R6, R8 ;  /* 0x0000000605057210 */ /* 0x000fe20007ffe008 */
[----:B0-----:R-:W-:Y:S01]  /*0670*/  IMAD.WIDE.U32 R2, R0, 0x4, R2 ;  /* 0x0000000400027825 */ /* 0x001fe200078e0002 */
[----:B--2---:R-:W-:-:S04]  /*0680*/  @!P1 ISETP.NE.AND P5, PT, R15, R14, PT ;  /* 0x0000000e0f00920c */ /* 0x004fc80003fa5270 */
[----:B------:R-:W-:-:S04]  /*0690*/  @!P1 SEL R7, RZ, 0x1, P5 ;  /* 0x00000001ff079807 */ /* 0x000fc80002800000 */
[----:B------:R-:W-:-:S05]  /*06a0*/  IADD3 R7, PT, PT, R7, R4, R5 ;  /* 0x0000000407077210 */ /* 0x000fca0007ffe005 */
[----:B------:R-:W-:Y:S01]  /*06b0*/  STG.E desc[UR4][R2.64], R7 ;  /* 0x0000000702007986 */ /* 0x000fe2000c101904 */
[----:B------:R-:W-:Y:S05]  /*06c0*/  EXIT ;  /* 0x000000000000794d */ /* 0x000fea0003800000 */
.L_x_6:
        /* <DEDUP_REMOVED lines=11> */
.L_x_8:


//--------------------- .nv.shared._Z8contarv2PiS_ii --------------------------
	.section	.nv.shared._Z8contarv2PiS_ii,"aw",@nobits
	.sectionflags	@""
	.align	4
.nv.shared._Z8contarv2PiS_ii:
	.zero		1040


//--------------------- .nv.shared.reserved.0     --------------------------
	.section	.nv.shared.reserved.0,"aw",@nobits
	.weak		__nv_reservedSMEM_offset_0_alias
	.size		__nv_reservedSMEM_offset_0_alias, 0, 64
	.other		__nv_reservedSMEM_offset_0_alias,@"STO_CUDA_RESERVED_SHARED STV_DEFAULT"
__nv_reservedSMEM_offset_0_alias:
	.zero		0
	.zero		64


//--------------------- .nv.constant0._Z8contarv2PiS_ii --------------------------
	.section	.nv.constant0._Z8contarv2PiS_ii,"a",@progbits
	.sectionflags	@""
	.align	4
.nv.constant0._Z8contarv2PiS_ii:
	.zero		920


//--------------------- .nv.constant0._Z10contar_gpuPiS_ii --------------------------
	.section	.nv.constant0._Z10contar_gpuPiS_ii,"a",@progbits
	.sectionflags	@""
	.align	4
.nv.constant0._Z10contar_gpuPiS_ii:
	.zero		920


//--------------------- SYMBOLS --------------------------

	.type		.nv.reservedSmem.offset0,@object
	.size		.nv.reservedSmem.offset0,0x4
	.type		.nv.reservedSmem.cap,@object
	.size		.nv.reservedSmem.cap,0x4
